//
// Generated by NVIDIA NVVM Compiler
//
// Compiler Build ID: CL-36424714
// Cuda compilation tools, release 13.0, V13.0.88
// Based on NVVM 20.0.0
//

.version 9.0
.target sm_100
.address_size 64

	// .globl	_Z12sumReductionPfS_i
// _ZZ12sumReductionPfS_iE10partialSum has been demoted

.visible .entry _Z12sumReductionPfS_i(
	.param .u64 .ptr .align 1 _Z12sumReductionPfS_i_param_0,
	.param .u64 .ptr .align 1 _Z12sumReductionPfS_i_param_1,
	.param .u32 _Z12sumReductionPfS_i_param_2
)
{
	.reg .pred 	%p<4>;
	.reg .b32 	%r<18>;
	.reg .b32 	%f<7>;
	.reg .b64 	%rd<11>;
	// demoted variable
	.shared .align 4 .b8 _ZZ12sumReductionPfS_iE10partialSum[2048];
	ld.param.u64 	%rd2, [_Z12sumReductionPfS_i_param_0];
	ld.param.u64 	%rd1, [_Z12sumReductionPfS_i_param_1];
	cvta.to.global.u64 	%rd3, %rd2;
	mov.u32 	%r1, %tid.x;
	mov.u32 	%r2, %ctaid.x;
	mov.u32 	%r17, %ntid.x;
	mul.lo.s32 	%r7, %r2, %r17;
	shl.b32 	%r8, %r7, 1;
	add.s32 	%r9, %r8, %r1;
	mul.wide.u32 	%rd4, %r9, 4;
	add.s64 	%rd5, %rd3, %rd4;
	ld.global.f32 	%f1, [%rd5];
	shl.b32 	%r10, %r1, 2;
	mov.u32 	%r11, _ZZ12sumReductionPfS_iE10partialSum;
	add.s32 	%r4, %r11, %r10;
	st.shared.f32 	[%r4], %f1;
	add.s32 	%r12, %r9, %r17;
	mul.wide.u32 	%rd6, %r12, 4;
	add.s64 	%rd7, %rd3, %rd6;
	ld.global.f32 	%f2, [%rd7];
	shl.b32 	%r13, %r17, 2;
	add.s32 	%r14, %r4, %r13;
	st.shared.f32 	[%r14], %f2;
$L__BB0_1:
	bar.sync 	0;
	setp.ge.u32 	%p1, %r1, %r17;
	@%p1 bra 	$L__BB0_3;
	shl.b32 	%r15, %r17, 2;
	add.s32 	%r16, %r4, %r15;
	ld.shared.f32 	%f3, [%r16];
	ld.shared.f32 	%f4, [%r4];
	add.f32 	%f5, %f3, %f4;
	st.shared.f32 	[%r4], %f5;
$L__BB0_3:
	shr.u32 	%r6, %r17, 1;
	setp.gt.u32 	%p2, %r17, 1;
	mov.u32 	%r17, %r6;
	@%p2 bra 	$L__BB0_1;
	setp.ne.s32 	%p3, %r1, 0;
	@%p3 bra 	$L__BB0_6;
	ld.shared.f32 	%f6, [_ZZ12sumReductionPfS_iE10partialSum];
	cvta.to.global.u64 	%rd8, %rd1;
	mul.wide.u32 	%rd9, %r2, 4;
	add.s64 	%rd10, %rd8, %rd9;
	st.global.f32 	[%rd10], %f6;
$L__BB0_6:
	ret;

}


// ===== COMPILED SASS (sm_100) =====

	.target	sm_100

	.elftype	@"ET_EXEC"


//--------------------- .note.nv.tkinfo           --------------------------
	.section	.note.nv.tkinfo,"",@"SHT_NOTE"
	.sectionflags	@"SHF_NOTE_NV_TKINFO"
	.tkinfo
        /*0018*/ 	.word	0x00000002
        /*0030*/ 	.string	""
        /*0030*/ 	.string	"ptxas"
        /*0030*/ 	.string	"Cuda compilation tools, release 13.0, V13.0.88"
        /*0030*/ 	.string	"Build cuda_13.0.r13.0/compiler.36424714_0"
        /*0030*/ 	.string	"-arch sm_100 -m 64 "



//--------------------- .note.nv.cuinfo           --------------------------
	.section	.note.nv.cuinfo,"",@"SHT_NOTE"
	.sectionflags	@"SHF_NOTE_NV_CUINFO"
        /*0018*/ 	.short	0x0002
        /*001a*/ 	.short	0x0064
        /*001c*/ 	.short	0x0082
	.zero		2


//--------------------- .nv.info                  --------------------------
	.section	.nv.info,"",@"SHT_CUDA_INFO"
	.align	4


	//----- nvinfo : EIATTR_REGCOUNT
	.align		4
        /*0000*/ 	.byte	0x04, 0x2f
        /*0002*/ 	.short	(.L_1 - .L_0)
	.align		4
.L_0:
        /*0004*/ 	.word	index@(_Z12sumReductionPfS_i)
        /*0008*/ 	.word	0x00000010


	//----- nvinfo : EIATTR_FRAME_SIZE
	.align		4
.L_1:
        /*000c*/ 	.byte	0x04, 0x11
        /*000e*/ 	.short	(.L_3 - .L_2)
	.align		4
.L_2:
        /*0010*/ 	.word	index@(_Z12sumReductionPfS_i)
        /*0014*/ 	.word	0x00000000


	//----- nvinfo : EIATTR_MIN_STACK_SIZE
	.align		4
.L_3:
        /*0018*/ 	.byte	0x04, 0x12
        /*001a*/ 	.short	(.L_5 - .L_4)
	.align		4
.L_4:
        /*001c*/ 	.word	index@(_Z12sumReductionPfS_i)
        /*0020*/ 	.word	0x00000000
.L_5:


//--------------------- .nv.compat                --------------------------
	.section	.nv.compat,"",@"SHT_CUDA_COMPAT_INFO"
	.align	4
        /*0000*/ 	.byte	0x02, 0x09, 0x00, 0x00, 0x02, 0x02, 0x01, 0x00, 0x02, 0x05, 0x05, 0x00, 0x03, 0x07, 0x01, 0x01
        /*0010*/ 	.byte	0x02, 0x03, 0x00, 0x00, 0x02, 0x06, 0x01, 0x00, 0x04, 0x0b, 0x08, 0x00, 0x09, 0x00, 0x00, 0x00
        /*0020*/ 	.byte	0x00, 0x00, 0x00, 0x00


//--------------------- .nv.info._Z12sumReductionPfS_i --------------------------
	.section	.nv.info._Z12sumReductionPfS_i,"",@"SHT_CUDA_INFO"
	.sectionflags	@""
	.align	4


	//----- nvinfo : EIATTR_CUDA_API_VERSION
	.align		4
        /*0000*/ 	.byte	0x04, 0x37
        /*0002*/ 	.short	(.L_7 - .L_6)
.L_6:
        /*0004*/ 	.word	0x00000082


	//----- nvinfo : EIATTR_KPARAM_INFO
	.align		4
.L_7:
        /*0008*/ 	.byte	0x04, 0x17
        /*000a*/ 	.short	(.L_9 - .L_8)
.L_8:
        /*000c*/ 	.word	0x00000000
        /*0010*/ 	.short	0x0002
        /*0012*/ 	.short	0x0010
        /*0014*/ 	.byte	0x00, 0xf0, 0x11, 0x00


	//----- nvinfo : EIATTR_KPARAM_INFO
	.align		4
.L_9:
        /*0018*/ 	.byte	0x04, 0x17
        /*001a*/ 	.short	(.L_11 - .L_10)
.L_10:
        /*001c*/ 	.word	0x00000000
        /*0020*/ 	.short	0x0001
        /*0022*/ 	.short	0x0008
        /*0024*/ 	.byte	0x00, 0xf5, 0x21, 0x00


	//----- nvinfo : EIATTR_KPARAM_INFO
	.align		4
.L_11:
        /*0028*/ 	.byte	0x04, 0x17
        /*002a*/ 	.short	(.L_13 - .L_12)
.L_12:
        /*002c*/ 	.word	0x00000000
        /*0030*/ 	.short	0x0000
        /*0032*/ 	.short	0x0000
        /*0034*/ 	.byte	0x00, 0xf5, 0x21, 0x00


	//----- nvinfo : EIATTR_SPARSE_MMA_MASK
	.align		4
.L_13:
        /*0038*/ 	.byte	0x03, 0x50
        /*003a*/ 	.short	0x0000


	//----- nvinfo : EIATTR_MAXREG_COUNT
	.align		4
        /*003c*/ 	.byte	0x03, 0x1b
        /*003e*/ 	.short	0x00ff


	//----- nvinfo : EIATTR_NUM_BARRIERS
	.align		4
        /*0040*/ 	.byte	0x02, 0x4c
        /*0042*/ 	.byte	0x01
	.zero		1


	//----- nvinfo : EIATTR_MERCURY_ISA_VERSION
	.align		4
        /*0044*/ 	.byte	0x03, 0x5f
        /*0046*/ 	.short	0x0101


	//----- nvinfo : EIATTR_VRC_CTA_INIT_COUNT
	.align		4
        /*0048*/ 	.byte	0x02, 0x4a
	.zero		1
	.zero		1


	//----- nvinfo : EIATTR_EXIT_INSTR_OFFSETS
	.align		4
        /*004c*/ 	.byte	0x04, 0x1c
        /*004e*/ 	.short	(.L_15 - .L_14)


	//   ....[0]....
.L_14:
        /*0050*/ 	.word	0x000001f0


	//   ....[1]....
        /*0054*/ 	.word	0x00000270


	//----- nvinfo : EIATTR_CBANK_PARAM_SIZE
	.align		4
.L_15:
        /*0058*/ 	.byte	0x03, 0x19
        /*005a*/ 	.short	0x0014


	//----- nvinfo : EIATTR_PARAM_CBANK
	.align		4
        /*005c*/ 	.byte	0x04, 0x0a
        /*005e*/ 	.short	(.L_17 - .L_16)
	.align		4
.L_16:
        /*0060*/ 	.word	index@(.nv.constant0._Z12sumReductionPfS_i)
        /*0064*/ 	.short	0x0380
        /*0066*/ 	.short	0x0014


	//----- nvinfo : EIATTR_SW_WAR
	.align		4
.L_17:
        /*0068*/ 	.byte	0x04, 0x36
        /*006a*/ 	.short	(.L_19 - .L_18)
.L_18:
        /*006c*/ 	.word	0x00000008
.L_19:


//--------------------- .nv.callgraph             --------------------------
	.section	.nv.callgraph,"",@"SHT_CUDA_CALLGRAPH"
	.align	4
	.sectionentsize	8
	.align		4
        /*0000*/ 	.word	0x00000000
	.align		4
        /*0004*/ 	.word	0xffffffff
	.align		4
        /*0008*/ 	.word	0x00000000
	.align		4
        /*000c*/ 	.word	0xfffffffe
	.align		4
        /*0010*/ 	.word	0x00000000
	.align		4
        /*0014*/ 	.word	0xfffffffd
	.align		4
        /*0018*/ 	.word	0x00000000
	.align		4
        /*001c*/ 	.word	0xfffffffc


//--------------------- .text._Z12sumReductionPfS_i --------------------------
	.section	.text._Z12sumReductionPfS_i,"ax",@progbits
	.align	128
        .global         _Z12sumReductionPfS_i
        .type           _Z12sumReductionPfS_i,@function
        .size           _Z12sumReductionPfS_i,(.L_x_2 - _Z12sumReductionPfS_i)
        .other          _Z12sumReductionPfS_i,@"STO_CUDA_ENTRY STV_DEFAULT"
_Z12sumReductionPfS_i:
.text._Z12sumReductionPfS_i:
[----:B------:R-:W-:Y:S01]  /*0000*/  LDC R1, c[0x0][0x37c] ;  /* 0x0000df00ff017b82 */ /* 0x000fe20000000800 */
[----:B------:R-:W0:Y:S07]  /*0010*/  S2R R13, SR_CTAID.X ;  /* 0x00000000000d7919 */ /* 0x000e2e0000002500 */
[----:B------:R-:W0:Y:S01]  /*0020*/  LDC R6, c[0x0][0x360] ;  /* 0x0000d800ff067b82 */ /* 0x000e220000000800 */
[----:B------:R-:W1:Y:S01]  /*0030*/  LDCU.64 UR6, c[0x0][0x358] ;  /* 0x00006b00ff0677ac */ /* 0x000e620008000a00 */
[----:B------:R-:W2:Y:S06]  /*0040*/  S2R R11, SR_TID.X ;  /* 0x00000000000b7919 */ /* 0x000eac0000002100 */
[----:B------:R-:W3:Y:S01]  /*0050*/  LDC.64 R4, c[0x0][0x380] ;  /* 0x0000e000ff047b82 */ /* 0x000ee20000000a00 */
[----:B0-----:R-:W-:-:S04]  /*0060*/  IMAD R0, R13, R6, RZ ;  /* 0x000000060d007224 */ /* 0x001fc800078e02ff */
[----:B--2---:R-:W-:-:S04]  /*0070*/  IMAD R3, R0, 0x2, R11 ;  /* 0x0000000200037824 */ /* 0x004fc800078e020b */
[C---:B------:R-:W-:Y:S02]  /*0080*/  IMAD.IADD R7, R3.reuse, 0x1, R6 ;  /* 0x0000000103077824 */ /* 0x040fe400078e0206 */
[----:B---3--:R-:W-:-:S04]  /*0090*/  IMAD.WIDE.U32 R2, R3, 0x4, R4 ;  /* 0x0000000403027825 */ /* 0x008fc800078e0004 */
[----:B------:R-:W-:Y:S02]  /*00a0*/  IMAD.WIDE.U32 R4, R7, 0x4, R4 ;  /* 0x0000000407047825 */ /* 0x000fe400078e0004 */
[----:B-1----:R-:W2:Y:S04]  /*00b0*/  LDG.E R2, desc[UR6][R2.64] ;  /* 0x0000000602027981 */ /* 0x002ea8000c1e1900 */
[----:B------:R-:W3:Y:S01]  /*00c0*/  LDG.E R4, desc[UR6][R4.64] ;  /* 0x0000000604047981 */ /* 0x000ee2000c1e1900 */
[----:B------:R-:W0:Y:S01]  /*00d0*/  S2UR UR5, SR_CgaCtaId ;  /* 0x00000000000579c3 */ /* 0x000e220000008800 */
[----:B------:R-:W-:Y:S02]  /*00e0*/  UMOV UR4, 0x400 ;  /* 0x0000040000047882 */ /* 0x000fe40000000000 */
[----:B0-----:R-:W-:-:S06]  /*00f0*/  ULEA UR4, UR5, UR4, 0x18 ;  /* 0x0000000405047291 */ /* 0x001fcc000f8ec0ff */
[----:B------:R-:W-:-:S04]  /*0100*/  LEA R7, R11, UR4, 0x2 ;  /* 0x000000040b077c11 */ /* 0x000fc8000f8e10ff */
[----:B------:R-:W-:Y:S01]  /*0110*/  LEA R9, R6, R7, 0x2 ;  /* 0x0000000706097211 */ /* 0x000fe200078e10ff */
[----:B--2---:R0:W-:Y:S04]  /*0120*/  STS [R7], R2 ;  /* 0x0000000207007388 */ /* 0x0041e80000000800 */
[----:B---3--:R0:W-:Y:S02]  /*0130*/  STS [R9], R4 ;  /* 0x0000000409007388 */ /* 0x0081e40000000800 */
.L_x_0:
[----:B------:R-:W-:Y:S01]  /*0140*/  BAR.SYNC.DEFER_BLOCKING 0x0 ;  /* 0x0000000000007b1d */ /* 0x000fe20000010000 */
[----:B------:R-:W-:-:S13]  /*0150*/  ISETP.GE.U32.AND P0, PT, R11, R6, PT ;  /* 0x000000060b00720c */ /* 0x000fda0003f06070 */
[----:B------:R-:W-:Y:S01]  /*0160*/  @!P0 LEA R0, R6, R7, 0x2 ;  /* 0x0000000706008211 */ /* 0x000fe200078e10ff */
[----:B------:R-:W-:Y:S05]  /*0170*/  @!P0 LDS R3, [R7] ;  /* 0x0000000007038984 */ /* 0x000fea0000000800 */
[----:B------:R-:W0:Y:S02]  /*0180*/  @!P0 LDS R0, [R0] ;  /* 0x0000000000008984 */ /* 0x000e240000000800 */
[----:B0-----:R-:W-:-:S05]  /*0190*/  @!P0 FADD R2, R0, R3 ;  /* 0x0000000300028221 */ /* 0x001fca0000000000 */
[----:B------:R1:W-:Y:S01]  /*01a0*/  @!P0 STS [R7], R2 ;  /* 0x0000000207008388 */ /* 0x0003e20000000800 */
[----:B------:R-:W-:Y:S02]  /*01b0*/  ISETP.GT.U32.AND P0, PT, R6, 0x1, PT ;  /* 0x000000010600780c */ /* 0x000fe40003f04070 */
[----:B------:R-:W-:-:S11]  /*01c0*/  SHF.R.U32.HI R6, RZ, 0x1, R6 ;  /* 0x00000001ff067819 */ /* 0x000fd60000011606 */
[----:B-1----:R-:W-:Y:S05]  /*01d0*/  @P0 BRA `(.L_x_0) ;  /* 0xfffffffc00d80947 */ /* 0x002fea000383ffff */
[----:B------:R-:W-:-:S13]  /*01e0*/  ISETP.NE.AND P0, PT, R11, RZ, PT ;  /* 0x000000ff0b00720c */ /* 0x000fda0003f05270 */
[----:B------:R-:W-:Y:S05]  /*01f0*/  @P0 EXIT ;  /* 0x000000000000094d */ /* 0x000fea0003800000 */
[----:B------:R-:W0:Y:S01]  /*0200*/  S2UR UR5, SR_CgaCtaId ;  /* 0x00000000000579c3 */ /* 0x000e220000008800 */
[----:B------:R-:W-:-:S07]  /*0210*/  UMOV UR4, 0x400 ;  /* 0x0000040000047882 */ /* 0x000fce0000000000 */
[----:B------:R-:W1:Y:S01]  /*0220*/  LDC.64 R2, c[0x0][0x388] ;  /* 0x0000e200ff027b82 */ /* 0x000e620000000a00 */
[----:B0-----:R-:W-:Y:S01]  /*0230*/  ULEA UR4, UR5, UR4, 0x18 ;  /* 0x0000000405047291 */ /* 0x001fe2000f8ec0ff */
[----:B-1----:R-:W-:-:S08]  /*0240*/  IMAD.WIDE.U32 R2, R13, 0x4, R2 ;  /* 0x000000040d027825 */ /* 0x002fd000078e0002 */
[----:B------:R-:W0:Y:S04]  /*0250*/  LDS R5, [UR4] ;  /* 0x00000004ff057984 */ /* 0x000e280008000800 */
[----:B0-----:R-:W-:Y:S01]  /*0260*/  STG.E desc[UR6][R2.64], R5 ;  /* 0x0000000502007986 */ /* 0x001fe2000c101906 */
[----:B------:R-:W-:Y:S05]  /*0270*/  EXIT ;  /* 0x000000000000794d */ /* 0x000fea0003800000 */
.L_x_1:
[----:B------:R-:W-:-:S00]  /*0280*/  BRA `(.L_x_1) ;  /* 0xfffffffc00fc7947 */ /* 0x000fc0000383ffff */
[----:B------:R-:W-:-:S00]  /*0290*/  NOP ;  /* 0x0000000000007918 */ /* 0x000fc00000000000 */
        /* <DEDUP_REMOVED lines=14> */
.L_x_2:


//--------------------- .nv.shared._Z12sumReductionPfS_i --------------------------
	.section	.nv.shared._Z12sumReductionPfS_i,"aw",@nobits
	.sectionflags	@""
	.align	4
.nv.shared._Z12sumReductionPfS_i:
	.zero		3072


//--------------------- .nv.shared.reserved.0     --------------------------
	.section	.nv.shared.reserved.0,"aw",@nobits
	.weak		__nv_reservedSMEM_offset_0_alias
	.size		__nv_reservedSMEM_offset_0_alias, 0, 64
	.other		__nv_reservedSMEM_offset_0_alias,@"STO_CUDA_RESERVED_SHARED STV_DEFAULT"
__nv_reservedSMEM_offset_0_alias:
	.zero		0
	.zero		64


//--------------------- .nv.constant0._Z12sumReductionPfS_i --------------------------
	.section	.nv.constant0._Z12sumReductionPfS_i,"a",@progbits
	.sectionflags	@""
	.align	4
.nv.constant0._Z12sumReductionPfS_i:
	.zero		916


//--------------------- SYMBOLS --------------------------

	.type		.nv.reservedSmem.offset0,@object
	.size		.nv.reservedSmem.offset0,0x4
	.type		.nv.reservedSmem.cap,@object
	.size		.nv.reservedSmem.cap,0x4
